//
// Generated by NVIDIA NVVM Compiler
//
// Compiler Build ID: CL-36424714
// Cuda compilation tools, release 13.0, V13.0.88
// Based on NVVM 20.0.0
//

.version 9.0
.target sm_100
.address_size 64

	// .globl	_Z8hadamardPKfS0_Pfi

.visible .entry _Z8hadamardPKfS0_Pfi(
	.param .u64 .ptr .align 1 _Z8hadamardPKfS0_Pfi_param_0,
	.param .u64 .ptr .align 1 _Z8hadamardPKfS0_Pfi_param_1,
	.param .u64 .ptr .align 1 _Z8hadamardPKfS0_Pfi_param_2,
	.param .u32 _Z8hadamardPKfS0_Pfi_param_3
)
{
	.reg .pred 	%p<2>;
	.reg .b32 	%r<6>;
	.reg .b32 	%f<4>;
	.reg .b64 	%rd<11>;

	ld.param.u64 	%rd1, [_Z8hadamardPKfS0_Pfi_param_0];
	ld.param.u64 	%rd2, [_Z8hadamardPKfS0_Pfi_param_1];
	ld.param.u64 	%rd3, [_Z8hadamardPKfS0_Pfi_param_2];
	ld.param.u32 	%r2, [_Z8hadamardPKfS0_Pfi_param_3];
	mov.u32 	%r3, %ctaid.x;
	mov.u32 	%r4, %ntid.x;
	mov.u32 	%r5, %tid.x;
	mad.lo.s32 	%r1, %r3, %r4, %r5;
	setp.ge.s32 	%p1, %r1, %r2;
	@%p1 bra 	$L__BB0_2;
	cvta.to.global.u64 	%rd4, %rd1;
	cvta.to.global.u64 	%rd5, %rd2;
	cvta.to.global.u64 	%rd6, %rd3;
	mul.wide.s32 	%rd7, %r1, 4;
	add.s64 	%rd8, %rd4, %rd7;
	ld.global.f32 	%f1, [%rd8];
	add.s64 	%rd9, %rd5, %rd7;
	ld.global.f32 	%f2, [%rd9];
	mul.f32 	%f3, %f1, %f2;
	add.s64 	%rd10, %rd6, %rd7;
	st.global.f32 	[%rd10], %f3;
$L__BB0_2:
	ret;

}


// ===== COMPILED SASS (sm_100) =====

	.target	sm_100

	.elftype	@"ET_EXEC"


//--------------------- .note.nv.tkinfo           --------------------------
	.section	.note.nv.tkinfo,"",@"SHT_NOTE"
	.sectionflags	@"SHF_NOTE_NV_TKINFO"
	.tkinfo
        /*0018*/ 	.word	0x00000002
        /*0030*/ 	.string	""
        /*0030*/ 	.string	"ptxas"
        /*0030*/ 	.string	"Cuda compilation tools, release 13.0, V13.0.88"
        /*0030*/ 	.string	"Build cuda_13.0.r13.0/compiler.36424714_0"
        /*0030*/ 	.string	"-arch sm_100 -m 64 "



//--------------------- .note.nv.cuinfo           --------------------------
	.section	.note.nv.cuinfo,"",@"SHT_NOTE"
	.sectionflags	@"SHF_NOTE_NV_CUINFO"
        /*0018*/ 	.short	0x0002
        /*001a*/ 	.short	0x0064
        /*001c*/ 	.short	0x0082
	.zero		2


//--------------------- .nv.info                  --------------------------
	.section	.nv.info,"",@"SHT_CUDA_INFO"
	.align	4


	//----- nvinfo : EIATTR_REGCOUNT
	.align		4
        /*0000*/ 	.byte	0x04, 0x2f
        /*0002*/ 	.short	(.L_1 - .L_0)
	.align		4
.L_0:
        /*0004*/ 	.word	index@(_Z8hadamardPKfS0_Pfi)
        /*0008*/ 	.word	0x0000000c


	//----- nvinfo : EIATTR_FRAME_SIZE
	.align		4
.L_1:
        /*000c*/ 	.byte	0x04, 0x11
        /*000e*/ 	.short	(.L_3 - .L_2)
	.align		4
.L_2:
        /*0010*/ 	.word	index@(_Z8hadamardPKfS0_Pfi)
        /*0014*/ 	.word	0x00000000


	//----- nvinfo : EIATTR_MIN_STACK_SIZE
	.align		4
.L_3:
        /*0018*/ 	.byte	0x04, 0x12
        /*001a*/ 	.short	(.L_5 - .L_4)
	.align		4
.L_4:
        /*001c*/ 	.word	index@(_Z8hadamardPKfS0_Pfi)
        /*0020*/ 	.word	0x00000000
.L_5:


//--------------------- .nv.compat                --------------------------
	.section	.nv.compat,"",@"SHT_CUDA_COMPAT_INFO"
	.align	4
        /*0000*/ 	.byte	0x02, 0x09, 0x00, 0x00, 0x02, 0x02, 0x01, 0x00, 0x02, 0x05, 0x05, 0x00, 0x03, 0x07, 0x01, 0x01
        /*0010*/ 	.byte	0x02, 0x03, 0x00, 0x00, 0x02, 0x06, 0x01, 0x00, 0x04, 0x0b, 0x08, 0x00, 0x09, 0x00, 0x00, 0x00
        /*0020*/ 	.byte	0x00, 0x00, 0x00, 0x00


//--------------------- .nv.info._Z8hadamardPKfS0_Pfi --------------------------
	.section	.nv.info._Z8hadamardPKfS0_Pfi,"",@"SHT_CUDA_INFO"
	.sectionflags	@""
	.align	4


	//----- nvinfo : EIATTR_CUDA_API_VERSION
	.align		4
        /*0000*/ 	.byte	0x04, 0x37
        /*0002*/ 	.short	(.L_7 - .L_6)
.L_6:
        /*0004*/ 	.word	0x00000082


	//----- nvinfo : EIATTR_KPARAM_INFO
	.align		4
.L_7:
        /*0008*/ 	.byte	0x04, 0x17
        /*000a*/ 	.short	(.L_9 - .L_8)
.L_8:
        /*000c*/ 	.word	0x00000000
        /*0010*/ 	.short	0x0003
        /*0012*/ 	.short	0x0018
        /*0014*/ 	.byte	0x00, 0xf0, 0x11, 0x00


	//----- nvinfo : EIATTR_KPARAM_INFO
	.align		4
.L_9:
        /*0018*/ 	.byte	0x04, 0x17
        /*001a*/ 	.short	(.L_11 - .L_10)
.L_10:
        /*001c*/ 	.word	0x00000000
        /*0020*/ 	.short	0x0002
        /*0022*/ 	.short	0x0010
        /*0024*/ 	.byte	0x00, 0xf5, 0x21, 0x00


	//----- nvinfo : EIATTR_KPARAM_INFO
	.align		4
.L_11:
        /*0028*/ 	.byte	0x04, 0x17
        /*002a*/ 	.short	(.L_13 - .L_12)
.L_12:
        /*002c*/ 	.word	0x00000000
        /*0030*/ 	.short	0x0001
        /*0032*/ 	.short	0x0008
        /*0034*/ 	.byte	0x00, 0xf5, 0x21, 0x00


	//----- nvinfo : EIATTR_KPARAM_INFO
	.align		4
.L_13:
        /*0038*/ 	.byte	0x04, 0x17
        /*003a*/ 	.short	(.L_15 - .L_14)
.L_14:
        /*003c*/ 	.word	0x00000000
        /*0040*/ 	.short	0x0000
        /*0042*/ 	.short	0x0000
        /*0044*/ 	.byte	0x00, 0xf5, 0x21, 0x00


	//----- nvinfo : EIATTR_SPARSE_MMA_MASK
	.align		4
.L_15:
        /*0048*/ 	.byte	0x03, 0x50
        /*004a*/ 	.short	0x0000


	//----- nvinfo : EIATTR_MAXREG_COUNT
	.align		4
        /*004c*/ 	.byte	0x03, 0x1b
        /*004e*/ 	.short	0x00ff


	//----- nvinfo : EIATTR_MERCURY_ISA_VERSION
	.align		4
        /*0050*/ 	.byte	0x03, 0x5f
        /*0052*/ 	.short	0x0101


	//----- nvinfo : EIATTR_VRC_CTA_INIT_COUNT
	.align		4
        /*0054*/ 	.byte	0x02, 0x4a
	.zero		1
	.zero		1


	//----- nvinfo : EIATTR_EXIT_INSTR_OFFSETS
	.align		4
        /*0058*/ 	.byte	0x04, 0x1c
        /*005a*/ 	.short	(.L_17 - .L_16)


	//   ....[0]....
.L_16:
        /*005c*/ 	.word	0x00000070


	//   ....[1]....
        /*0060*/ 	.word	0x00000130


	//----- nvinfo : EIATTR_CBANK_PARAM_SIZE
	.align		4
.L_17:
        /*0064*/ 	.byte	0x03, 0x19
        /*0066*/ 	.short	0x001c


	//----- nvinfo : EIATTR_PARAM_CBANK
	.align		4
        /*0068*/ 	.byte	0x04, 0x0a
        /*006a*/ 	.short	(.L_19 - .L_18)
	.align		4
.L_18:
        /*006c*/ 	.word	index@(.nv.constant0._Z8hadamardPKfS0_Pfi)
        /*0070*/ 	.short	0x0380
        /*0072*/ 	.short	0x001c


	//----- nvinfo : EIATTR_SW_WAR
	.align		4
.L_19:
        /*0074*/ 	.byte	0x04, 0x36
        /*0076*/ 	.short	(.L_21 - .L_20)
.L_20:
        /*0078*/ 	.word	0x00000008
.L_21:


//--------------------- .nv.callgraph             --------------------------
	.section	.nv.callgraph,"",@"SHT_CUDA_CALLGRAPH"
	.align	4
	.sectionentsize	8
	.align		4
        /*0000*/ 	.word	0x00000000
	.align		4
        /*0004*/ 	.word	0xffffffff
	.align		4
        /*0008*/ 	.word	0x00000000
	.align		4
        /*000c*/ 	.word	0xfffffffe
	.align		4
        /*0010*/ 	.word	0x00000000
	.align		4
        /*0014*/ 	.word	0xfffffffd
	.align		4
        /*0018*/ 	.word	0x00000000
	.align		4
        /*001c*/ 	.word	0xfffffffc


//--------------------- .text._Z8hadamardPKfS0_Pfi --------------------------
	.section	.text._Z8hadamardPKfS0_Pfi,"ax",@progbits
	.align	128
        .global         _Z8hadamardPKfS0_Pfi
        .type           _Z8hadamardPKfS0_Pfi,@function
        .size           _Z8hadamardPKfS0_Pfi,(.L_x_1 - _Z8hadamardPKfS0_Pfi)
        .other          _Z8hadamardPKfS0_Pfi,@"STO_CUDA_ENTRY STV_DEFAULT"
_Z8hadamardPKfS0_Pfi:
.text._Z8hadamardPKfS0_Pfi:
[----:B------:R-:W-:Y:S01]  /*0000*/  LDC R1, c[0x0][0x37c] ;  /* 0x0000df00ff017b82 */ /* 0x000fe20000000800 */
[----:B------:R-:W0:Y:S07]  /*0010*/  S2R R0, SR_TID.X ;  /* 0x0000000000007919 */ /* 0x000e2e0000002100 */
[----:B------:R-:W0:Y:S01]  /*0020*/  S2UR UR4, SR_CTAID.X ;  /* 0x00000000000479c3 */ /* 0x000e220000002500 */
[----:B------:R-:W1:Y:S07]  /*0030*/  LDCU UR5, c[0x0][0x398] ;  /* 0x00007300ff0577ac */ /* 0x000e6e0008000800 */
[----:B------:R-:W0:Y:S02]  /*0040*/  LDC R9, c[0x0][0x360] ;  /* 0x0000d800ff097b82 */ /* 0x000e240000000800 */
[----:B0-----:R-:W-:-:S05]  /*0050*/  IMAD R9, R9, UR4, R0 ;  /* 0x0000000409097c24 */ /* 0x001fca000f8e0200 */
[----:B-1----:R-:W-:-:S13]  /*0060*/  ISETP.GE.AND P0, PT, R9, UR5, PT ;  /* 0x0000000509007c0c */ /* 0x002fda000bf06270 */
[----:B------:R-:W-:Y:S05]  /*0070*/  @P0 EXIT ;  /* 0x000000000000094d */ /* 0x000fea0003800000 */
[----:B------:R-:W0:Y:S01]  /*0080*/  LDC.64 R2, c[0x0][0x380] ;  /* 0x0000e000ff027b82 */ /* 0x000e220000000a00 */
[----:B------:R-:W1:Y:S07]  /*0090*/  LDCU.64 UR4, c[0x0][0x358] ;  /* 0x00006b00ff0477ac */ /* 0x000e6e0008000a00 */
[----:B------:R-:W2:Y:S08]  /*00a0*/  LDC.64 R4, c[0x0][0x388] ;  /* 0x0000e200ff047b82 */ /* 0x000eb00000000a00 */
[----:B------:R-:W3:Y:S01]  /*00b0*/  LDC.64 R6, c[0x0][0x390] ;  /* 0x0000e400ff067b82 */ /* 0x000ee20000000a00 */
[----:B0-----:R-:W-:-:S06]  /*00c0*/  IMAD.WIDE R2, R9, 0x4, R2 ;  /* 0x0000000409027825 */ /* 0x001fcc00078e0202 */
[----:B-1----:R-:W4:Y:S01]  /*00d0*/  LDG.E R2, desc[UR4][R2.64] ;  /* 0x0000000402027981 */ /* 0x002f22000c1e1900 */
[----:B--2---:R-:W-:-:S06]  /*00e0*/  IMAD.WIDE R4, R9, 0x4, R4 ;  /* 0x0000000409047825 */ /* 0x004fcc00078e0204 */
[----:B------:R-:W4:Y:S01]  /*00f0*/  LDG.E R5, desc[UR4][R4.64] ;  /* 0x0000000404057981 */ /* 0x000f22000c1e1900 */
[----:B---3--:R-:W-:-:S04]  /*0100*/  IMAD.WIDE R6, R9, 0x4, R6 ;  /* 0x0000000409067825 */ /* 0x008fc800078e0206 */
[----:B----4-:R-:W-:-:S05]  /*0110*/  FMUL R9, R2, R5 ;  /* 0x0000000502097220 */ /* 0x010fca0000400000 */
[----:B------:R-:W-:Y:S01]  /*0120*/  STG.E desc[UR4][R6.64], R9 ;  /* 0x0000000906007986 */ /* 0x000fe2000c101904 */
[----:B------:R-:W-:Y:S05]  /*0130*/  EXIT ;  /* 0x000000000000794d */ /* 0x000fea0003800000 */
.L_x_0:
[----:B------:R-:W-:-:S00]  /*0140*/  BRA `(.L_x_0) ;  /* 0xfffffffc00fc7947 */ /* 0x000fc0000383ffff */
[----:B------:R-:W-:-:S00]  /*0150*/  NOP ;  /* 0x0000000000007918 */ /* 0x000fc00000000000 */
        /* <DEDUP_REMOVED lines=10> */
.L_x_1:


//--------------------- .nv.shared.reserved.0     --------------------------
	.section	.nv.shared.reserved.0,"aw",@nobits
	.weak		__nv_reservedSMEM_offset_0_alias
	.size		__nv_reservedSMEM_offset_0_alias, 0, 64
	.other		__nv_reservedSMEM_offset_0_alias,@"STO_CUDA_RESERVED_SHARED STV_DEFAULT"
__nv_reservedSMEM_offset_0_alias:
	.zero		0
	.zero		64


//--------------------- .nv.constant0._Z8hadamardPKfS0_Pfi --------------------------
	.section	.nv.constant0._Z8hadamardPKfS0_Pfi,"a",@progbits
	.sectionflags	@""
	.align	4
.nv.constant0._Z8hadamardPKfS0_Pfi:
	.zero		924


//--------------------- SYMBOLS --------------------------

	.type		.nv.reservedSmem.offset0,@object
	.size		.nv.reservedSmem.offset0,0x4
